	.headerflags	@"EF_CUDA_TEXMODE_UNIFIED EF_CUDA_64BIT_ADDRESS EF_CUDA_ACCELERATORS EF_CUDA_SM90 EF_CUDA_VIRTUAL_SM(EF_CUDA_SM90)"
	.elftype	@"ET_EXEC"


//--------------------- .nv.info                  --------------------------
	.section	.nv.info,"",@"SHT_CUDA_INFO"
	.align	4


	//----- nvinfo : EIATTR_REGCOUNT
	.align		4
        /*0000*/ 	.byte	0x04, 0x2f
        /*0002*/ 	.short	(.L_3 - .L_2)
	.align		4
.L_2:
        /*0004*/ 	.word	index@(triton_poi_fused__native_batch_norm_legit_no_training_silu_6)
        /*0008*/ 	.word	0x00000020


	//----- nvinfo : EIATTR_MIN_STACK_SIZE
	.align		4
.L_3:
        /*000c*/ 	.byte	0x04, 0x12
        /*000e*/ 	.short	(.L_5 - .L_4)
	.align		4
.L_4:
        /*0010*/ 	.word	index@(triton_poi_fused__native_batch_norm_legit_no_training_silu_6)
        /*0014*/ 	.word	0x00000000


	//----- nvinfo : EIATTR_FRAME_SIZE
	.align		4
.L_5:
        /*0018*/ 	.byte	0x04, 0x11
        /*001a*/ 	.short	(.L_7 - .L_6)
	.align		4
.L_6:
        /*001c*/ 	.word	index@(triton_poi_fused__native_batch_norm_legit_no_training_silu_6)
        /*0020*/ 	.word	0x00000000


	//----- nvinfo : EIATTR_MIN_STACK_SIZE
	.align		4
.L_7:
        /*0024*/ 	.byte	0x04, 0x12
        /*0026*/ 	.short	(.L_9 - .L_8)
	.align		4
.L_8:
        /*0028*/ 	.word	index@(triton_poi_fused__native_batch_norm_legit_no_training_silu_6)
        /*002c*/ 	.word	0x00000000
.L_9:


//--------------------- .nv.info.triton_poi_fused__native_batch_norm_legit_no_training_silu_6 --------------------------
	.section	.nv.info.triton_poi_fused__native_batch_norm_legit_no_training_silu_6,"",@"SHT_CUDA_INFO"
	.sectionflags	@""
	.align	4


	//----- nvinfo : EIATTR_CUDA_API_VERSION
	.align		4
        /*0000*/ 	.byte	0x04, 0x37
        /*0002*/ 	.short	(.L_11 - .L_10)
.L_10:
        /*0004*/ 	.word	0x0000007c


	//----- nvinfo : EIATTR_KPARAM_INFO
	.align		4
.L_11:
        /*0008*/ 	.byte	0x04, 0x17
        /*000a*/ 	.short	(.L_13 - .L_12)
.L_12:
        /*000c*/ 	.word	0x00000000
        /*0010*/ 	.short	0x0007
        /*0012*/ 	.short	0x0034
        /*0014*/ 	.byte	0x00, 0xf0, 0x11, 0x00


	//----- nvinfo : EIATTR_KPARAM_INFO
	.align		4
.L_13:
        /*0018*/ 	.byte	0x04, 0x17
        /*001a*/ 	.short	(.L_15 - .L_14)
.L_14:
        /*001c*/ 	.word	0x00000000
        /*0020*/ 	.short	0x0006
        /*0022*/ 	.short	0x0030
        /*0024*/ 	.byte	0x00, 0xf0, 0x11, 0x00


	//----- nvinfo : EIATTR_KPARAM_INFO
	.align		4
.L_15:
        /*0028*/ 	.byte	0x04, 0x17
        /*002a*/ 	.short	(.L_17 - .L_16)
.L_16:
        /*002c*/ 	.word	0x00000000
        /*0030*/ 	.short	0x0005
        /*0032*/ 	.short	0x0028
        /*0034*/ 	.byte	0x00, 0xf4, 0x21, 0x00


	//----- nvinfo : EIATTR_KPARAM_INFO
	.align		4
.L_17:
        /*0038*/ 	.byte	0x04, 0x17
        /*003a*/ 	.short	(.L_19 - .L_18)
.L_18:
        /*003c*/ 	.word	0x00000000
        /*0040*/ 	.short	0x0004
        /*0042*/ 	.short	0x0020
        /*0044*/ 	.byte	0x00, 0xf4, 0x21, 0x00


	//----- nvinfo : EIATTR_KPARAM_INFO
	.align		4
.L_19:
        /*0048*/ 	.byte	0x04, 0x17
        /*004a*/ 	.short	(.L_21 - .L_20)
.L_20:
        /*004c*/ 	.word	0x00000000
        /*0050*/ 	.short	0x0003
        /*0052*/ 	.short	0x0018
        /*0054*/ 	.byte	0x00, 0xf4, 0x21, 0x00


	//----- nvinfo : EIATTR_KPARAM_INFO
	.align		4
.L_21:
        /*0058*/ 	.byte	0x04, 0x17
        /*005a*/ 	.short	(.L_23 - .L_22)
.L_22:
        /*005c*/ 	.word	0x00000000
        /*0060*/ 	.short	0x0002
        /*0062*/ 	.short	0x0010
        /*0064*/ 	.byte	0x00, 0xf4, 0x21, 0x00


	//----- nvinfo : EIATTR_KPARAM_INFO
	.align		4
.L_23:
        /*0068*/ 	.byte	0x04, 0x17
        /*006a*/ 	.short	(.L_25 - .L_24)
.L_24:
        /*006c*/ 	.word	0x00000000
        /*0070*/ 	.short	0x0001
        /*0072*/ 	.short	0x0008
        /*0074*/ 	.byte	0x00, 0xf4, 0x21, 0x00


	//----- nvinfo : EIATTR_KPARAM_INFO
	.align		4
.L_25:
        /*0078*/ 	.byte	0x04, 0x17
        /*007a*/ 	.short	(.L_27 - .L_26)
.L_26:
        /*007c*/ 	.word	0x00000000
        /*0080*/ 	.short	0x0000
        /*0082*/ 	.short	0x0000
        /*0084*/ 	.byte	0x00, 0xf4, 0x21, 0x00


	//----- nvinfo : EIATTR_SPARSE_MMA_MASK
	.align		4
.L_27:
        /*0088*/ 	.byte	0x03, 0x50
        /*008a*/ 	.short	0x0000


	//----- nvinfo : EIATTR_MAXREG_COUNT
	.align		4
        /*008c*/ 	.byte	0x03, 0x1b
        /*008e*/ 	.short	0x00ff


	//----- nvinfo : EIATTR_EXIT_INSTR_OFFSETS
	.align		4
        /*0090*/ 	.byte	0x04, 0x1c
        /*0092*/ 	.short	(.L_29 - .L_28)


	//   ....[0]....
.L_28:
        /*0094*/ 	.word	0x00001130


	//   ....[1]....
        /*0098*/ 	.word	0x00001180


	//----- nvinfo : EIATTR_REQNTID
	.align		4
.L_29:
        /*009c*/ 	.byte	0x04, 0x10
        /*009e*/ 	.short	(.L_31 - .L_30)
.L_30:
        /*00a0*/ 	.word	0x00000080
        /*00a4*/ 	.word	0x00000001
        /*00a8*/ 	.word	0x00000001


	//----- nvinfo : EIATTR_CBANK_PARAM_SIZE
	.align		4
.L_31:
        /*00ac*/ 	.byte	0x03, 0x19
        /*00ae*/ 	.short	0x0038


	//----- nvinfo : EIATTR_PARAM_CBANK
	.align		4
        /*00b0*/ 	.byte	0x04, 0x0a
        /*00b2*/ 	.short	(.L_33 - .L_32)
	.align		4
.L_32:
        /*00b4*/ 	.word	index@(.nv.constant0.triton_poi_fused__native_batch_norm_legit_no_training_silu_6)
        /*00b8*/ 	.short	0x0210
        /*00ba*/ 	.short	0x0038


	//----- nvinfo : EIATTR_SW_WAR
	.align		4
.L_33:
        /*00bc*/ 	.byte	0x04, 0x36
        /*00be*/ 	.short	(.L_35 - .L_34)
.L_34:
        /*00c0*/ 	.word	0x00000008
.L_35:


//--------------------- .nv.callgraph             --------------------------
	.section	.nv.callgraph,"",@"SHT_CUDA_CALLGRAPH"
	.align	4
	.sectionentsize	8
	.align		4
        /*0000*/ 	.word	0x00000000
	.align		4
        /*0004*/ 	.word	0xffffffff
	.align		4
        /*0008*/ 	.word	0x00000000
	.align		4
        /*000c*/ 	.word	0xfffffffe
	.align		4
        /*0010*/ 	.word	0x00000000
	.align		4
        /*0014*/ 	.word	0xfffffffd
	.align		4
        /*0018*/ 	.word	0x00000000
	.align		4
        /*001c*/ 	.word	0xfffffffc


//--------------------- .nv.constant4             --------------------------
	.section	.nv.constant4,"a",@progbits
	.align	8
	.align		8
.nv.constant4:
        /*0000*/ 	.dword	_$_str
	.align		8
        /*0008*/ 	.dword	_$_str_$_2


//--------------------- .text.triton_poi_fused__native_batch_norm_legit_no_training_silu_6 --------------------------
	.section	.text.triton_poi_fused__native_batch_norm_legit_no_training_silu_6,"ax",@progbits
	.sectionflags	@"SHF_BARRIERS=1"
	.align	128
        .global         triton_poi_fused__native_batch_norm_legit_no_training_silu_6
        .type           triton_poi_fused__native_batch_norm_legit_no_training_silu_6,@function
        .size           triton_poi_fused__native_batch_norm_legit_no_training_silu_6,(.L_x_1 - triton_poi_fused__native_batch_norm_legit_no_training_silu_6)
        .other          triton_poi_fused__native_batch_norm_legit_no_training_silu_6,@"STO_CUDA_ENTRY STV_DEFAULT"
triton_poi_fused__native_batch_norm_legit_no_training_silu_6:
.text.triton_poi_fused__native_batch_norm_legit_no_training_silu_6:
[----:B------:R-:W0:Y:S01]  /*0000*/  LDC R1, c[0x0][0x28] ;  /* 0x00000a00ff017b82 */ /* 0x000e220000000800 */
[----:B------:R-:W1:Y:S07]  /*0010*/  S2R R0, SR_CTAID.X ;  /* 0x0000000000007919 */ /* 0x000e6e0000002500 */
[----:B------:R-:W2:Y:S01]  /*0020*/  LDC.64 R12, c[0x0][0x220] ;  /* 0x00008800ff0c7b82 */ /* 0x000ea20000000a00 */
[----:B------:R-:W-:Y:S02]  /*0030*/  CS2R R4, SRZ ;  /* 0x0000000000047805 */ /* 0x000fe4000001ff00 */
[----:B------:R-:W-:Y:S01]  /*0040*/  CS2R R6, SRZ ;  /* 0x0000000000067805 */ /* 0x000fe2000001ff00 */
[----:B------:R-:W3:Y:S01]  /*0050*/  S2R R2, SR_TID.X ;  /* 0x0000000000027919 */ /* 0x000ee20000002100 */
[----:B------:R-:W-:Y:S01]  /*0060*/  ULDC.64 UR6, c[0x0][0x208] ;  /* 0x0000820000067ab9 */ /* 0x000fe20000000a00 */
[----:B------:R-:W4:Y:S02]  /*0070*/  S2R R3, SR_CTAID.Y ;  /* 0x0000000000037919 */ /* 0x000f240000002600 */
[----:B------:R-:W5:Y:S08]  /*0080*/  LDC.64 R24, c[0x0][0x210] ;  /* 0x00008400ff187b82 */ /* 0x000f700000000a00 */
[----:B------:R-:W5:Y:S01]  /*0090*/  LDC.64 R28, c[0x0][0x218] ;  /* 0x00008600ff1c7b82 */ /* 0x000f620000000a00 */
[----:B-1----:R-:W-:-:S02]  /*00a0*/  SHF.L.U32 R0, R0, 0x5, RZ ;  /* 0x0000000500007819 */ /* 0x002fc400000006ff */
[----:B---3--:R-:W-:-:S04]  /*00b0*/  SHF.L.U32 R23, R2, 0x2, RZ ;  /* 0x0000000202177819 */ /* 0x008fc800000006ff */
[----:B------:R-:W-:-:S04]  /*00c0*/  LOP3.LUT R20, R0, 0x1c, R23, 0xf8, !PT ;  /* 0x0000001c00147812 */ /* 0x000fc800078ef817 */
[C---:B------:R-:W-:Y:S01]  /*00d0*/  ISETP.GE.AND P3, PT, R20.reuse, 0x40, PT ;  /* 0x000000401400780c */ /* 0x040fe20003f66270 */
[----:B--2---:R-:W-:-:S12]  /*00e0*/  IMAD.WIDE R12, R20, 0x4, R12 ;  /* 0x00000004140c7825 */ /* 0x004fd800078e020c */
[----:B------:R1:W2:Y:S01]  /*00f0*/  @!P3 LDG.E.EL.128 R4, desc[UR6][R12.64] ;  /* 0x000000060c04b981 */ /* 0x0002a2000c2e1d00 */
[----:B------:R-:W-:Y:S02]  /*0100*/  SHF.R.U32.HI R9, RZ, 0x3, R2 ;  /* 0x00000003ff097819 */ /* 0x000fe40000011602 */
[----:B------:R-:W-:Y:S02]  /*0110*/  CS2R R10, SRZ ;  /* 0x00000000000a7805 */ /* 0x000fe4000001ff00 */
[----:B----4-:R-:W-:Y:S01]  /*0120*/  SHF.L.U32 R8, R3, 0x5, RZ ;  /* 0x0000000503087819 */ /* 0x010fe200000006ff */
[----:B0----5:R-:W-:Y:S01]  /*0130*/  IMAD.WIDE R28, R20, 0x4, R28 ;  /* 0x00000004141c7825 */ /* 0x021fe200078e021c */
[----:B------:R-:W-:-:S04]  /*0140*/  SGXT.U32 R9, R9, 0x4 ;  /* 0x000000040909781a */ /* 0x000fc80000000000 */
[----:B------:R-:W-:Y:S02]  /*0150*/  LOP3.LUT R15, R8, 0x10, R9, 0xfe, !PT ;  /* 0x00000010080f7812 */ /* 0x000fe400078efe09 */
[----:B-1----:R-:W-:Y:S02]  /*0160*/  CS2R R12, SRZ ;  /* 0x00000000000c7805 */ /* 0x002fe4000001ff00 */
[----:B------:R-:W-:Y:S02]  /*0170*/  LOP3.LUT R17, R8, R9, RZ, 0xfc, !PT ;  /* 0x0000000908117212 */ /* 0x000fe400078efcff */
[----:B------:R-:W-:Y:S02]  /*0180*/  CS2R R8, SRZ ;  /* 0x0000000000087805 */ /* 0x000fe4000001ff00 */
[----:B------:R-:W-:Y:S02]  /*0190*/  LEA R27, R15, R20, 0x6 ;  /* 0x000000140f1b7211 */ /* 0x000fe400078e30ff */
[----:B------:R-:W-:-:S02]  /*01a0*/  CS2R R14, SRZ ;  /* 0x00000000000e7805 */ /* 0x000fc4000001ff00 */
[----:B------:R-:W-:Y:S02]  /*01b0*/  LEA R17, R17, R20, 0x6 ;  /* 0x0000001411117211 */ /* 0x000fe400078e30ff */
[----:B------:R-:W-:Y:S01]  /*01c0*/  CS2R R18, SRZ ;  /* 0x0000000000127805 */ /* 0x000fe2000001ff00 */
[--C-:B------:R-:W-:Y:S01]  /*01d0*/  IMAD.WIDE R26, R27, 0x4, R24.reuse ;  /* 0x000000041b1a7825 */ /* 0x100fe200078e0218 */
[----:B------:R-:W3:Y:S03]  /*01e0*/  @!P3 LDG.E.EL.128 R12, desc[UR6][R28.64] ;  /* 0x000000061c0cb981 */ /* 0x000ee6000c2e1d00 */
[----:B------:R-:W-:Y:S01]  /*01f0*/  IMAD.WIDE R24, R17, 0x4, R24 ;  /* 0x0000000411187825 */ /* 0x000fe200078e0218 */
[----:B------:R-:W-:Y:S01]  /*0200*/  CS2R R16, SRZ ;  /* 0x0000000000107805 */ /* 0x000fe2000001ff00 */
[----:B------:R-:W3:Y:S05]  /*0210*/  @!P3 LDG.E.EL.128 R8, desc[UR6][R26.64] ;  /* 0x000000061a08b981 */ /* 0x000eea000c2e1d00 */
[----:B------:R0:W4:Y:S02]  /*0220*/  @!P3 LDG.E.EL.128 R16, desc[UR6][R24.64] ;  /* 0x000000061810b981 */ /* 0x000124000c2e1d00 */
[----:B0-----:R-:W0:Y:S01]  /*0230*/  LDC.64 R24, c[0x0][0x228] ;  /* 0x00008a00ff187b82 */ /* 0x001e220000000a00 */
[----:B--2---:R-:W-:-:S04]  /*0240*/  FADD R4, R4, 9.9999997473787516356e-06 ;  /* 0x3727c5ac04047421 */ /* 0x004fc80000000000 */
[----:B------:R-:W1:Y:S01]  /*0250*/  MUFU.SQRT R22, R4 ;  /* 0x0000000400167308 */ /* 0x000e620000002000 */
[----:B------:R-:W-:Y:S01]  /*0260*/  FADD R5, R5, 9.9999997473787516356e-06 ;  /* 0x3727c5ac05057421 */ /* 0x000fe20000000000 */
[----:B------:R-:W-:-:S06]  /*0270*/  FADD R6, R6, 9.9999997473787516356e-06 ;  /* 0x3727c5ac06067421 */ /* 0x000fcc0000000000 */
[----:B------:R-:W2:Y:S08]  /*0280*/  MUFU.SQRT R5, R5 ;  /* 0x0000000500057308 */ /* 0x000eb00000002000 */
[----:B------:R-:W5:Y:S01]  /*0290*/  MUFU.SQRT R26, R6 ;  /* 0x00000006001a7308 */ /* 0x000f620000002000 */
[C---:B-1----:R-:W-:Y:S02]  /*02a0*/  FSETP.GT.AND P0, PT, R22.reuse, 8.50705917302346158658e+37, PT ;  /* 0x7e8000001600780b */ /* 0x042fe40003f04000 */
[----:B------:R-:W-:-:S02]  /*02b0*/  FSETP.GEU.AND P4, PT, R22, 1.175494350822287508e-38, PT ;  /* 0x008000001600780b */ /* 0x000fc40003f8e000 */
[C---:B--2---:R-:W-:Y:S02]  /*02c0*/  FSETP.GT.AND P1, PT, R5.reuse, 8.50705917302346158658e+37, PT ;  /* 0x7e8000000500780b */ /* 0x044fe40003f24000 */
[----:B------:R-:W-:-:S07]  /*02d0*/  FSETP.GEU.AND P5, PT, R5, 1.175494350822287508e-38, PT ;  /* 0x008000000500780b */ /* 0x000fce0003fae000 */
[----:B------:R-:W-:Y:S01]  /*02e0*/  @P0 FMUL R22, R22, 0.25 ;  /* 0x3e80000016160820 */ /* 0x000fe20000400000 */
[C---:B-----5:R-:W-:Y:S02]  /*02f0*/  FSETP.GT.AND P2, PT, R26.reuse, 8.50705917302346158658e+37, PT ;  /* 0x7e8000001a00780b */ /* 0x060fe40003f44000 */
[----:B------:R-:W-:Y:S01]  /*0300*/  FSETP.GEU.AND P6, PT, R26, 1.175494350822287508e-38, PT ;  /* 0x008000001a00780b */ /* 0x000fe20003fce000 */
[----:B------:R-:W-:Y:S01]  /*0310*/  @!P4 FMUL R22, R22, 16777216 ;  /* 0x4b8000001616c820 */ /* 0x000fe20000400000 */
[----:B------:R-:W-:Y:S01]  /*0320*/  HFMA2.MMA R4, -RZ, RZ, 1.625, 0 ;  /* 0x3e800000ff047435 */ /* 0x000fe200000001ff */
[----:B------:R-:W-:-:S04]  /*0330*/  @P1 FMUL R5, R5, 0.25 ;  /* 0x3e80000005051820 */ /* 0x000fc80000400000 */
[----:B------:R-:W1:Y:S01]  /*0340*/  MUFU.RCP R22, R22 ;  /* 0x0000001600167308 */ /* 0x000e620000001000 */
[----:B------:R-:W-:-:S03]  /*0350*/  @!P5 FMUL R5, R5, 16777216 ;  /* 0x4b8000000505d820 */ /* 0x000fc60000400000 */
[----:B------:R-:W-:Y:S01]  /*0360*/  @P2 FMUL R26, R26, 0.25 ;  /* 0x3e8000001a1a2820 */ /* 0x000fe20000400000 */
[----:B------:R-:W-:Y:S01]  /*0370*/  FSEL R27, R4, 1, P0 ;  /* 0x3f800000041b7808 */ /* 0x000fe20000000000 */
[----:B---3--:R-:W-:Y:S01]  /*0380*/  FADD R8, -R12, R8 ;  /* 0x000000080c087221 */ /* 0x008fe20000000100 */
[C---:B----4-:R-:W-:Y:S01]  /*0390*/  FADD R6, -R13.reuse, R17 ;  /* 0x000000110d067221 */ /* 0x050fe20000000100 */
[----:B------:R-:W-:Y:S01]  /*03a0*/  @!P6 FMUL R26, R26, 16777216 ;  /* 0x4b8000001a1ae820 */ /* 0x000fe20000400000 */
[----:B------:R-:W-:Y:S01]  /*03b0*/  FADD R12, -R12, R16 ;  /* 0x000000100c0c7221 */ /* 0x000fe20000000100 */
[----:B------:R-:W2:Y:S01]  /*03c0*/  MUFU.RCP R5, R5 ;  /* 0x0000000500057308 */ /* 0x000ea20000001000 */
[----:B------:R-:W3:Y:S01]  /*03d0*/  LDC.64 R16, c[0x0][0x230] ;  /* 0x00008c00ff107b82 */ /* 0x000ee20000000a00 */
[----:B------:R-:W-:Y:S01]  /*03e0*/  FADD R21, -R13, R9 ;  /* 0x000000090d157221 */ /* 0x000fe20000000100 */
[----:B------:R-:W-:-:S05]  /*03f0*/  @!P4 FMUL R27, R27, 16777216 ;  /* 0x4b8000001b1bc820 */ /* 0x000fca0000400000 */
[----:B------:R-:W4:Y:S01]  /*0400*/  MUFU.RCP R9, R26 ;  /* 0x0000001a00097308 */ /* 0x000f220000001000 */
[----:B-1----:R-:W-:Y:S01]  /*0410*/  FMUL R13, R22, R27 ;  /* 0x0000001b160d7220 */ /* 0x002fe20000400000 */
[C---:B------:R-:W-:Y:S02]  /*0420*/  FSEL R22, R4.reuse, 1, P1 ;  /* 0x3f80000004167808 */ /* 0x040fe40000800000 */
[----:B------:R-:W-:-:S03]  /*0430*/  FSEL R28, R4, 1, P2 ;  /* 0x3f800000041c7808 */ /* 0x000fc60001000000 */
[----:B------:R-:W-:Y:S02]  /*0440*/  @!P5 FMUL R22, R22, 16777216 ;  /* 0x4b8000001616d820 */ /* 0x000fe40000400000 */
[----:B------:R-:W-:Y:S02]  /*0450*/  @!P6 FMUL R28, R28, 16777216 ;  /* 0x4b8000001c1ce820 */ /* 0x000fe40000400000 */
[----:B--2---:R-:W-:Y:S02]  /*0460*/  FMUL R22, R5, R22 ;  /* 0x0000001605167220 */ /* 0x004fe40000400000 */
[----:B----4-:R-:W-:Y:S01]  /*0470*/  FMUL R5, R9, R28 ;  /* 0x0000001c09057220 */ /* 0x010fe20000400000 */
[----:B0-----:R-:W-:Y:S01]  /*0480*/  IMAD.WIDE R28, R20, 0x4, R24 ;  /* 0x00000004141c7825 */ /* 0x001fe200078e0218 */
[----:B------:R-:W-:-:S03]  /*0490*/  LOP3.LUT R25, R0, 0x1c, R23, 0xf8, !PT ;  /* 0x0000001c00197812 */ /* 0x000fc600078ef817 */
[-C--:B------:R-:W-:Y:S01]  /*04a0*/  FMUL R9, R12, R13.reuse ;  /* 0x0000000d0c097220 */ /* 0x080fe20000400000 */
[----:B------:R-:W-:Y:S01]  /*04b0*/  FMUL R13, R8, R13 ;  /* 0x0000000d080d7220 */ /* 0x000fe20000400000 */
[-C--:B------:R-:W-:Y:S01]  /*04c0*/  FMUL R6, R6, R22.reuse ;  /* 0x0000001606067220 */ /* 0x080fe20000400000 */
[----:B------:R-:W-:Y:S01]  /*04d0*/  FMUL R8, R21, R22 ;  /* 0x0000001615087220 */ /* 0x000fe20000400000 */
[----:B---3--:R-:W-:Y:S01]  /*04e0*/  IMAD.WIDE R16, R25, 0x4, R16 ;  /* 0x0000000419107825 */ /* 0x008fe200078e0210 */
[----:B------:R-:W-:Y:S02]  /*04f0*/  CS2R R20, SRZ ;  /* 0x0000000000147805 */ /* 0x000fe4000001ff00 */
[----:B------:R-:W-:Y:S02]  /*0500*/  CS2R R22, SRZ ;  /* 0x0000000000167805 */ /* 0x000fe4000001ff00 */
[----:B------:R-:W-:Y:S02]  /*0510*/  CS2R R24, SRZ ;  /* 0x0000000000187805 */ /* 0x000fe4000001ff00 */
[----:B------:R-:W-:-:S02]  /*0520*/  CS2R R26, SRZ ;  /* 0x00000000001a7805 */ /* 0x000fc4000001ff00 */
[----:B------:R-:W2:Y:S04]  /*0530*/  @!P3 LDG.E.EL.128 R20, desc[UR6][R28.64] ;  /* 0x000000061c14b981 */ /* 0x000ea8000c2e1d00 */
[----:B------:R-:W2:Y:S01]  /*0540*/  @!P3 LDG.E.EL.128 R24, desc[UR6][R16.64] ;  /* 0x000000061018b981 */ /* 0x000ea2000c2e1d00 */
[----:B------:R-:W-:-:S04]  /*0550*/  FADD R7, R7, 9.9999997473787516356e-06 ;  /* 0x3727c5ac07077421 */ /* 0x000fc80000000000 */
[----:B------:R-:W0:Y:S02]  /*0560*/  MUFU.SQRT R12, R7 ;  /* 0x00000007000c7308 */ /* 0x000e240000002000 */
[C---:B0-----:R-:W-:Y:S02]  /*0570*/  FSETP.GT.AND P0, PT, R12.reuse, 8.50705917302346158658e+37, PT ;  /* 0x7e8000000c00780b */ /* 0x041fe40003f04000 */
[----:B------:R-:W-:-:S11]  /*0580*/  FSETP.GEU.AND P1, PT, R12, 1.175494350822287508e-38, PT ;  /* 0x008000000c00780b */ /* 0x000fd60003f2e000 */
[----:B------:R-:W-:-:S04]  /*0590*/  @P0 FMUL R12, R12, 0.25 ;  /* 0x3e8000000c0c0820 */ /* 0x000fc80000400000 */
[----:B------:R-:W-:Y:S01]  /*05a0*/  @!P1 FMUL R12, R12, 16777216 ;  /* 0x4b8000000c0c9820 */ /* 0x000fe20000400000 */
[C---:B------:R-:W-:Y:S01]  /*05b0*/  FADD R19, -R15.reuse, R19 ;  /* 0x000000130f137221 */ /* 0x040fe20000000100 */
[----:B------:R-:W-:Y:S01]  /*05c0*/  FADD R11, -R15, R11 ;  /* 0x0000000b0f0b7221 */ /* 0x000fe20000000100 */
[----:B------:R-:W0:Y:S01]  /*05d0*/  S2UR UR5, SR_CgaCtaId ;  /* 0x00000000000579c3 */ /* 0x000e220000008800 */
[----:B------:R-:W-:Y:S02]  /*05e0*/  UMOV UR4, 0x400 ;  /* 0x0000040000047882 */ /* 0x000fe40000000000 */
[----:B0-----:R-:W-:Y:S01]  /*05f0*/  UPRMT UR4, UR5, 0x654, UR4 ;  /* 0x0000065405047896 */ /* 0x001fe20008000004 */
[-CC-:B--2---:R-:W-:Y:S01]  /*0600*/  FFMA R9, R9, R20.reuse, R24.reuse ;  /* 0x0000001409097223 */ /* 0x184fe20000000018 */
[----:B------:R-:W-:Y:S01]  /*0610*/  FFMA R13, R13, R20, R24 ;  /* 0x000000140d0d7223 */ /* 0x000fe20000000018 */
[----:B------:R-:W-:-:S04]  /*0620*/  FADD R20, -R14, R18 ;  /* 0x000000120e147221 */ /* 0x000fc80000000100 */
[----:B------:R-:W-:Y:S01]  /*0630*/  FMUL R17, R20, R5 ;  /* 0x0000000514117220 */ /* 0x000fe20000400000 */
[----:B------:R-:W-:Y:S01]  /*0640*/  FFMA R7, R6, R21, R25 ;  /* 0x0000001506077223 */ /* 0x000fe20000000019 */
[----:B------:R-:W-:Y:S02]  /*0650*/  FADD R24, RZ, -R9 ;  /* 0x80000009ff187221 */ /* 0x000fe40000000000 */
[----:B------:R-:W-:Y:S02]  /*0660*/  FFMA R6, R17, R22, R26 ;  /* 0x0000001611067223 */ /* 0x000fe4000000001a */
[----:B------:R-:W0:Y:S01]  /*0670*/  MUFU.RCP R17, R12 ;  /* 0x0000000c00117308 */ /* 0x000e220000001000 */
[----:B------:R-:W-:Y:S01]  /*0680*/  FMUL R18, R24, 1.4426950216293334961 ;  /* 0x3fb8aa3b18127820 */ /* 0x000fe20000400000 */
[----:B------:R-:W-:Y:S01]  /*0690*/  FADD R16, RZ, -R7 ;  /* 0x80000007ff107221 */ /* 0x000fe20000000000 */
[----:B------:R-:W-:Y:S01]  /*06a0*/  FSEL R24, R4, 1, P0 ;  /* 0x3f80000004187808 */ /* 0x000fe20000000000 */
[----:B------:R-:W-:-:S02]  /*06b0*/  FADD R20, -R14, R10 ;  /* 0x0000000a0e147221 */ /* 0x000fc40000000100 */
[----:B------:R-:W-:Y:S01]  /*06c0*/  FSETP.GEU.AND P3, PT, R18, -126, PT ;  /* 0xc2fc00001200780b */ /* 0x000fe20003f6e000 */
[----:B------:R-:W-:Y:S01]  /*06d0*/  FMUL R16, R16, 1.4426950216293334961 ;  /* 0x3fb8aa3b10107820 */ /* 0x000fe20000400000 */
[----:B------:R-:W-:Y:S01]  /*06e0*/  @!P1 FMUL R24, R24, 16777216 ;  /* 0x4b80000018189820 */ /* 0x000fe20000400000 */
[----:B------:R-:W-:Y:S01]  /*06f0*/  FADD R14, RZ, -R6 ;  /* 0x80000006ff0e7221 */ /* 0x000fe20000000000 */
[----:B------:R-:W-:Y:S02]  /*0700*/  FMUL R5, R20, R5 ;  /* 0x0000000514057220 */ /* 0x000fe40000400000 */
[----:B------:R-:W-:Y:S01]  /*0710*/  FSETP.GEU.AND P4, PT, R16, -126, PT ;  /* 0xc2fc00001000780b */ /* 0x000fe20003f8e000 */
[----:B------:R-:W-:Y:S01]  /*0720*/  FMUL R14, R14, 1.4426950216293334961 ;  /* 0x3fb8aa3b0e0e7820 */ /* 0x000fe20000400000 */
[----:B0-----:R-:W-:Y:S01]  /*0730*/  FMUL R20, R17, R24 ;  /* 0x0000001811147220 */ /* 0x001fe20000400000 */
[----:B------:R-:W-:Y:S01]  /*0740*/  FFMA R8, R8, R21, R25 ;  /* 0x0000001508087223 */ /* 0x000fe20000000019 */
[----:B------:R-:W-:-:S02]  /*0750*/  FADD R21, RZ, -R13 ;  /* 0x8000000dff157221 */ /* 0x000fc40000000000 */
[----:B------:R-:W-:Y:S01]  /*0760*/  FMUL R24, R19, R20 ;  /* 0x0000001413187220 */ /* 0x000fe20000400000 */
[----:B------:R-:W-:Y:S01]  /*0770*/  @!P3 FMUL R18, R18, 0.5 ;  /* 0x3f0000001212b820 */ /* 0x000fe20000400000 */
[----:B------:R-:W-:Y:S01]  /*0780*/  FSETP.GEU.AND P5, PT, R14, -126, PT ;  /* 0xc2fc00000e00780b */ /* 0x000fe20003fae000 */
[----:B------:R-:W-:Y:S01]  /*0790*/  FFMA R22, R5, R22, R26 ;  /* 0x0000001605167223 */ /* 0x000fe2000000001a */
[----:B------:R-:W-:Y:S01]  /*07a0*/  FADD R17, RZ, -R8 ;  /* 0x80000008ff117221 */ /* 0x000fe20000000000 */
[-C--:B------:R-:W-:Y:S01]  /*07b0*/  FFMA R5, R24, R23.reuse, R27 ;  /* 0x0000001718057223 */ /* 0x080fe2000000001b */
[----:B------:R-:W-:Y:S01]  /*07c0*/  FMUL R20, R11, R20 ;  /* 0x000000140b147220 */ /* 0x000fe20000400000 */
[----:B------:R-:W0:Y:S01]  /*07d0*/  MUFU.EX2 R10, R18 ;  /* 0x00000012000a7308 */ /* 0x000e220000000800 */
[----:B------:R-:W-:Y:S01]  /*07e0*/  FMUL R12, R21, 1.4426950216293334961 ;  /* 0x3fb8aa3b150c7820 */ /* 0x000fe20000400000 */
[----:B------:R-:W-:Y:S01]  /*07f0*/  FMUL R17, R17, 1.4426950216293334961 ;  /* 0x3fb8aa3b11117820 */ /* 0x000fe20000400000 */
[----:B------:R-:W-:Y:S01]  /*0800*/  @!P4 FMUL R16, R16, 0.5 ;  /* 0x3f0000001010c820 */ /* 0x000fe20000400000 */
[----:B------:R-:W-:Y:S01]  /*0810*/  FADD R11, RZ, -R5 ;  /* 0x80000005ff0b7221 */ /* 0x000fe20000000000 */
[----:B------:R-:W-:Y:S01]  /*0820*/  FFMA R23, R20, R23, R27 ;  /* 0x0000001714177223 */ /* 0x000fe2000000001b */
[----:B------:R-:W-:Y:S01]  /*0830*/  FSETP.GEU.AND P6, PT, R12, -126, PT ;  /* 0xc2fc00000c00780b */ /* 0x000fe20003fce000 */
[----:B------:R-:W-:Y:S01]  /*0840*/  FADD R15, RZ, -R22 ;  /* 0x80000016ff0f7221 */ /* 0x000fe20000000000 */
[----:B------:R-:W-:Y:S01]  /*0850*/  FSETP.GEU.AND P0, PT, R17, -126, PT ;  /* 0xc2fc00001100780b */ /* 0x000fe20003f0e000 */
[----:B------:R-:W-:Y:S01]  /*0860*/  FMUL R26, R11, 1.4426950216293334961 ;  /* 0x3fb8aa3b0b1a7820 */ /* 0x000fe20000400000 */
[----:B------:R-:W-:Y:S01]  /*0870*/  FADD R11, RZ, -R23 ;  /* 0x80000017ff0b7221 */ /* 0x000fe20000000000 */
[----:B------:R-:W1:Y:S01]  /*0880*/  MUFU.EX2 R16, R16 ;  /* 0x0000001000107308 */ /* 0x000e620000000800 */
[----:B------:R-:W-:Y:S01]  /*0890*/  FMUL R15, R15, 1.4426950216293334961 ;  /* 0x3fb8aa3b0f0f7820 */ /* 0x000fe20000400000 */
[----:B------:R-:W-:Y:S01]  /*08a0*/  @!P5 FMUL R14, R14, 0.5 ;  /* 0x3f0000000e0ed820 */ /* 0x000fe20000400000 */
[----:B------:R-:W-:Y:S01]  /*08b0*/  FMUL R11, R11, 1.4426950216293334961 ;  /* 0x3fb8aa3b0b0b7820 */ /* 0x000fe20000400000 */
[----:B------:R-:W-:Y:S01]  /*08c0*/  FSETP.GEU.AND P2, PT, R26, -126, PT ;  /* 0xc2fc00001a00780b */ /* 0x000fe20003f4e000 */
[----:B0-----:R-:W-:Y:S01]  /*08d0*/  @!P3 FMUL R10, R10, R10 ;  /* 0x0000000a0a0ab220 */ /* 0x001fe20000400000 */
[----:B------:R-:W-:-:S02]  /*08e0*/  FSETP.GEU.AND P1, PT, R15, -126, PT ;  /* 0xc2fc00000f00780b */ /* 0x000fc40003f2e000 */
[----:B------:R-:W0:Y:S01]  /*08f0*/  MUFU.EX2 R14, R14 ;  /* 0x0000000e000e7308 */ /* 0x000e220000000800 */
[----:B------:R-:W-:Y:S01]  /*0900*/  FSETP.GEU.AND P3, PT, R11, -126, PT ;  /* 0xc2fc00000b00780b */ /* 0x000fe20003f6e000 */
[----:B------:R-:W-:Y:S01]  /*0910*/  @!P6 FMUL R12, R12, 0.5 ;  /* 0x3f0000000c0ce820 */ /* 0x000fe20000400000 */
[----:B------:R-:W-:Y:S01]  /*0920*/  @!P0 FMUL R17, R17, 0.5 ;  /* 0x3f00000011118820 */ /* 0x000fe20000400000 */
[----:B-1----:R-:W-:-:S04]  /*0930*/  @!P4 FMUL R16, R16, R16 ;  /* 0x000000101010c220 */ /* 0x002fc80000400000 */
[----:B------:R-:W1:Y:S01]  /*0940*/  MUFU.EX2 R12, R12 ;  /* 0x0000000c000c7308 */ /* 0x000e620000000800 */
[----:B------:R-:W-:Y:S02]  /*0950*/  @!P2 FMUL R26, R26, 0.5 ;  /* 0x3f0000001a1aa820 */ /* 0x000fe40000400000 */
[----:B------:R-:W-:Y:S01]  /*0960*/  @!P1 FMUL R15, R15, 0.5 ;  /* 0x3f0000000f0f9820 */ /* 0x000fe20000400000 */
[----:B------:R-:W-:-:S04]  /*0970*/  FADD R16, R16, 1 ;  /* 0x3f80000010107421 */ /* 0x000fc80000000000 */
[----:B------:R-:W2:Y:S01]  /*0980*/  MUFU.EX2 R17, R17 ;  /* 0x0000001100117308 */ /* 0x000ea20000000800 */
[----:B------:R-:W-:Y:S01]  /*0990*/  @!P3 FMUL R11, R11, 0.5 ;  /* 0x3f0000000b0bb820 */ /* 0x000fe20000400000 */
[----:B0-----:R-:W-:Y:S01]  /*09a0*/  @!P5 FMUL R14, R14, R14 ;  /* 0x0000000e0e0ed220 */ /* 0x001fe20000400000 */
[----:B------:R-:W-:Y:S01]  /*09b0*/  FSETP.GT.AND P5, PT, R16, 8.50705917302346158658e+37, PT ;  /* 0x7e8000001000780b */ /* 0x000fe20003fa4000 */
[----:B------:R-:W-:-:S04]  /*09c0*/  FADD R21, R10, 1 ;  /* 0x3f8000000a157421 */ /* 0x000fc80000000000 */
[----:B------:R-:W0:Y:S01]  /*09d0*/  MUFU.EX2 R18, R15 ;  /* 0x0000000f00127308 */ /* 0x000e220000000800 */
[----:B------:R-:W-:Y:S01]  /*09e0*/  FADD R14, R14, 1 ;  /* 0x3f8000000e0e7421 */ /* 0x000fe20000000000 */
[----:B------:R-:W-:-:S06]  /*09f0*/  FSETP.GT.AND P4, PT, R21, 8.50705917302346158658e+37, PT ;  /* 0x7e8000001500780b */ /* 0x000fcc0003f84000 */
[----:B------:R-:W3:Y:S01]  /*0a00*/  MUFU.EX2 R26, R26 ;  /* 0x0000001a001a7308 */ /* 0x000ee20000000800 */
[----:B-1----:R-:W-:-:S07]  /*0a10*/  @!P6 FMUL R12, R12, R12 ;  /* 0x0000000c0c0ce220 */ /* 0x002fce0000400000 */
[----:B------:R-:W1:Y:S01]  /*0a20*/  MUFU.EX2 R15, R11 ;  /* 0x0000000b000f7308 */ /* 0x000e620000000800 */
[----:B--2---:R-:W-:Y:S01]  /*0a30*/  @!P0 FMUL R17, R17, R17 ;  /* 0x0000001111118220 */ /* 0x004fe20000400000 */
[----:B------:R-:W-:Y:S01]  /*0a40*/  FSETP.GT.AND P6, PT, R14, 8.50705917302346158658e+37, PT ;  /* 0x7e8000000e00780b */ /* 0x000fe20003fc4000 */
[----:B------:R-:W-:Y:S01]  /*0a50*/  FADD R10, R12, 1 ;  /* 0x3f8000000c0a7421 */ /* 0x000fe20000000000 */
[----:B------:R-:W-:Y:S02]  /*0a60*/  SHF.R.U32.HI R19, RZ, 0x3, R2 ;  /* 0x00000003ff137819 */ /* 0x000fe40000011602 */
[----:B------:R-:W-:Y:S01]  /*0a70*/  SHF.L.U32 R24, R2, 0x7, RZ ;  /* 0x0000000702187819 */ /* 0x000fe200000006ff */
[----:B------:R-:W-:Y:S01]  /*0a80*/  FADD R12, R17, 1 ;  /* 0x3f800000110c7421 */ /* 0x000fe20000000000 */
[----:B------:R-:W-:Y:S01]  /*0a90*/  @P5 FMUL R16, R16, 0.25 ;  /* 0x3e80000010105820 */ /* 0x000fe20000400000 */
[----:B------:R-:W-:Y:S02]  /*0aa0*/  SGXT.U32 R19, R19, 0x4 ;  /* 0x000000041313781a */ /* 0x000fe40000000000 */
[----:B------:R-:W-:Y:S01]  /*0ab0*/  LOP3.LUT R24, R24, 0x380, RZ, 0xc0, !PT ;  /* 0x0000038018187812 */ /* 0x000fe200078ec0ff */
[----:B0-----:R-:W-:Y:S01]  /*0ac0*/  @!P1 FMUL R18, R18, R18 ;  /* 0x0000001212129220 */ /* 0x001fe20000400000 */
[----:B------:R-:W-:Y:S01]  /*0ad0*/  FSETP.GT.AND P0, PT, R10, 8.50705917302346158658e+37, PT ;  /* 0x7e8000000a00780b */ /* 0x000fe20003f04000 */
[----:B---3--:R-:W-:Y:S01]  /*0ae0*/  @!P2 FMUL R26, R26, R26 ;  /* 0x0000001a1a1aa220 */ /* 0x008fe20000400000 */
[----:B-1----:R-:W-:Y:S01]  /*0af0*/  @!P3 FMUL R15, R15, R15 ;  /* 0x0000000f0f0fb220 */ /* 0x002fe20000400000 */
[----:B------:R0:W-:Y:S01]  /*0b00*/  MUFU.RCP R20, R16 ;  /* 0x0000001000147308 */ /* 0x0001e20000001000 */
[----:B------:R-:W-:-:S02]  /*0b10*/  FSETP.GT.AND P1, PT, R12, 8.50705917302346158658e+37, PT ;  /* 0x7e8000000c00780b */ /* 0x000fc40003f24000 */
[C---:B------:R-:W-:Y:S02]  /*0b20*/  LOP3.LUT R19, R24.reuse, R19, RZ, 0xfc, !PT ;  /* 0x0000001318137212 */ /* 0x040fe400078efcff */
[C---:B------:R-:W-:Y:S02]  /*0b30*/  LEA.HI R28, R24.reuse, UR4, RZ, 0x1f ;  /* 0x00000004181c7c11 */ /* 0x040fe4000f8ff8ff */
[C---:B------:R-:W-:Y:S02]  /*0b40*/  LOP3.LUT R17, R24.reuse, 0x40, RZ, 0xfc, !PT ;  /* 0x0000004018117812 */ /* 0x040fe400078efcff */
[C---:B0-----:R-:W-:Y:S01]  /*0b50*/  LOP3.LUT R16, R24.reuse, 0x20, RZ, 0xfc, !PT ;  /* 0x0000002018107812 */ /* 0x041fe200078efcff */
[----:B------:R-:W-:Y:S01]  /*0b60*/  @P4 FMUL R21, R21, 0.25 ;  /* 0x3e80000015154820 */ /* 0x000fe20000400000 */
[----:B------:R-:W-:Y:S01]  /*0b70*/  LOP3.LUT R24, R24, 0x60, RZ, 0xfc, !PT ;  /* 0x0000006018187812 */ /* 0x000fe200078efcff */
[----:B------:R-:W-:Y:S01]  /*0b80*/  FADD R26, R26, 1 ;  /* 0x3f8000001a1a7421 */ /* 0x000fe20000000000 */
[----:B------:R-:W-:Y:S01]  /*0b90*/  FADD R15, R15, 1 ;  /* 0x3f8000000f0f7421 */ /* 0x000fe20000000000 */
[----:B------:R-:W-:Y:S01]  /*0ba0*/  FADD R18, R18, 1 ;  /* 0x3f80000012127421 */ /* 0x000fe20000000000 */
[----:B------:R-:W-:Y:S01]  /*0bb0*/  @P6 FMUL R14, R14, 0.25 ;  /* 0x3e8000000e0e6820 */ /* 0x000fe20000400000 */
[----:B------:R-:W-:-:S02]  /*0bc0*/  LEA.HI R25, R24, UR4, RZ, 0x1f ;  /* 0x0000000418197c11 */ /* 0x000fc4000f8ff8ff */
[----:B------:R-:W-:Y:S01]  /*0bd0*/  FSEL R24, R4, 1, P4 ;  /* 0x3f80000004187808 */ /* 0x000fe20002000000 */
[----:B------:R-:W0:Y:S01]  /*0be0*/  MUFU.RCP R21, R21 ;  /* 0x0000001500157308 */ /* 0x000e220000001000 */
[----:B------:R-:W-:Y:S02]  /*0bf0*/  FSETP.GT.AND P3, PT, R26, 8.50705917302346158658e+37, PT ;  /* 0x7e8000001a00780b */ /* 0x000fe40003f64000 */
[----:B------:R-:W-:Y:S02]  /*0c00*/  FSETP.GT.AND P4, PT, R15, 8.50705917302346158658e+37, PT ;  /* 0x7e8000000f00780b */ /* 0x000fe40003f84000 */
[----:B------:R-:W-:Y:S01]  /*0c10*/  FSETP.GT.AND P2, PT, R18, 8.50705917302346158658e+37, PT ;  /* 0x7e8000001200780b */ /* 0x000fe20003f44000 */
[----:B------:R-:W-:Y:S01]  /*0c20*/  @P0 FMUL R10, R10, 0.25 ;  /* 0x3e8000000a0a0820 */ /* 0x000fe20000400000 */
[----:B------:R-:W-:Y:S01]  /*0c30*/  @P1 FMUL R12, R12, 0.25 ;  /* 0x3e8000000c0c1820 */ /* 0x000fe20000400000 */
[----:B------:R-:W1:Y:S01]  /*0c40*/  MUFU.RCP R14, R14 ;  /* 0x0000000e000e7308 */ /* 0x000e620000001000 */
[----:B------:R-:W-:-:S02]  /*0c50*/  LEA R11, R19, R28, 0x2 ;  /* 0x0000001c130b7211 */ /* 0x000fc400078e10ff */
[----:B------:R-:W-:Y:S02]  /*0c60*/  LEA.HI R16, R16, UR4, RZ, 0x1f ;  /* 0x0000000410107c11 */ /* 0x000fe4000f8ff8ff */
[----:B------:R-:W-:Y:S02]  /*0c70*/  LEA.HI R28, R17, UR4, RZ, 0x1f ;  /* 0x00000004111c7c11 */ /* 0x000fe4000f8ff8ff */
[C---:B------:R-:W-:Y:S01]  /*0c80*/  LEA R16, R19.reuse, R16, 0x2 ;  /* 0x0000001013107211 */ /* 0x040fe200078e10ff */
[----:B------:R-:W2:Y:S01]  /*0c90*/  MUFU.RCP R10, R10 ;  /* 0x0000000a000a7308 */ /* 0x000ea20000001000 */
[C---:B------:R-:W-:Y:S01]  /*0ca0*/  LEA R17, R19.reuse, R28, 0x2 ;  /* 0x0000001c13117211 */ /* 0x040fe200078e10ff */
[----:B------:R-:W-:Y:S01]  /*0cb0*/  @P3 FMUL R26, R26, 0.25 ;  /* 0x3e8000001a1a3820 */ /* 0x000fe20000400000 */
[----:B------:R-:W-:Y:S01]  /*0cc0*/  LEA R19, R19, R25, 0x2 ;  /* 0x0000001913137211 */ /* 0x000fe200078e10ff */
[----:B------:R-:W-:Y:S01]  /*0cd0*/  @P4 FMUL R15, R15, 0.25 ;  /* 0x3e8000000f0f4820 */ /* 0x000fe20000400000 */
[----:B------:R-:W-:-:S03]  /*0ce0*/  FSEL R25, R4, 1, P5 ;  /* 0x3f80000004197808 */ /* 0x000fc60002800000 */
[----:B------:R-:W3:Y:S01]  /*0cf0*/  MUFU.RCP R12, R12 ;  /* 0x0000000c000c7308 */ /* 0x000ee20000001000 */
[----:B------:R-:W-:Y:S01]  /*0d00*/  @P2 FMUL R18, R18, 0.25 ;  /* 0x3e80000012122820 */ /* 0x000fe20000400000 */
[----:B------:R-:W-:Y:S01]  /*0d10*/  FSEL R27, R4, 1, P6 ;  /* 0x3f800000041b7808 */ /* 0x000fe20003000000 */
[----:B0-----:R-:W-:Y:S01]  /*0d20*/  FMUL R24, R21, R24 ;  /* 0x0000001815187220 */ /* 0x001fe20000400000 */
[----:B------:R-:W-:-:S04]  /*0d30*/  FMUL R20, R20, R25 ;  /* 0x0000001914147220 */ /* 0x000fc80000400000 */
[----:B------:R-:W0:Y:S01]  /*0d40*/  MUFU.RCP R21, R26 ;  /* 0x0000001a00157308 */ /* 0x000e220000001000 */
[----:B-1----:R-:W-:Y:S01]  /*0d50*/  FMUL R25, R14, R27 ;  /* 0x0000001b0e197220 */ /* 0x002fe20000400000 */
[C---:B------:R-:W-:Y:S02]  /*0d60*/  FSEL R27, R4.reuse, 1, P0 ;  /* 0x3f800000041b7808 */ /* 0x040fe40000000000 */
[----:B------:R-:W-:-:S04]  /*0d70*/  FSEL R29, R4, 1, P1 ;  /* 0x3f800000041d7808 */ /* 0x000fc80000800000 */
[----:B------:R-:W1:Y:S01]  /*0d80*/  MUFU.RCP R15, R15 ;  /* 0x0000000f000f7308 */ /* 0x000e620000001000 */
[----:B--2---:R-:W-:Y:S01]  /*0d90*/  FMUL R10, R10, R27 ;  /* 0x0000001b0a0a7220 */ /* 0x004fe20000400000 */
[----:B---3--:R-:W-:-:S06]  /*0da0*/  FMUL R27, R12, R29 ;  /* 0x0000001d0c1b7220 */ /* 0x008fcc0000400000 */
[----:B------:R-:W2:Y:S01]  /*0db0*/  MUFU.RCP R18, R18 ;  /* 0x0000001200127308 */ /* 0x000ea20000001000 */
[C---:B------:R-:W-:Y:S02]  /*0dc0*/  FSEL R12, R4.reuse, 1, P3 ;  /* 0x3f800000040c7808 */ /* 0x040fe40001800000 */
[C---:B------:R-:W-:Y:S02]  /*0dd0*/  FSEL R14, R4.reuse, 1, P4 ;  /* 0x3f800000040e7808 */ /* 0x040fe40002000000 */
[----:B------:R-:W-:Y:S01]  /*0de0*/  FSEL R29, R4, 1, P2 ;  /* 0x3f800000041d7808 */ /* 0x000fe20001000000 */
[----:B0-----:R-:W-:Y:S01]  /*0df0*/  FMUL R4, R21, R12 ;  /* 0x0000000c15047220 */ /* 0x001fe20000400000 */
[----:B------:R-:W-:Y:S01]  /*0e00*/  FMUL R24, R9, R24 ;  /* 0x0000001809187220 */ /* 0x000fe20000400000 */
[----:B-1----:R-:W-:Y:S01]  /*0e10*/  FMUL R12, R15, R14 ;  /* 0x0000000e0f0c7220 */ /* 0x002fe20000400000 */
[----:B------:R-:W-:Y:S01]  /*0e20*/  FMUL R7, R7, R20 ;  /* 0x0000001407077220 */ /* 0x000fe20000400000 */
[----:B------:R-:W-:Y:S01]  /*0e30*/  FMUL R14, R6, R25 ;  /* 0x00000019060e7220 */ /* 0x000fe20000400000 */
[----:B------:R-:W-:Y:S01]  /*0e40*/  FMUL R27, R8, R27 ;  /* 0x0000001b081b7220 */ /* 0x000fe20000400000 */
[----:B------:R-:W-:Y:S01]  /*0e50*/  FMUL R8, R5, R4 ;  /* 0x0000000405087220 */ /* 0x000fe20000400000 */
[----:B--2---:R-:W-:Y:S01]  /*0e60*/  FMUL R29, R18, R29 ;  /* 0x0000001d121d7220 */ /* 0x004fe20000400000 */
[----:B------:R-:W-:Y:S01]  /*0e70*/  FMUL R18, R13, R10 ;  /* 0x0000000a0d127220 */ /* 0x000fe20000400000 */
[----:B------:R-:W-:Y:S01]  /*0e80*/  STS [R11], R24 ;  /* 0x000000180b007388 */ /* 0x000fe20000000800 */
[----:B------:R-:W-:Y:S01]  /*0e90*/  FMUL R20, R23, R12 ;  /* 0x0000000c17147220 */ /* 0x000fe20000400000 */
[----:B------:R-:W-:-:S02]  /*0ea0*/  FMUL R22, R22, R29 ;  /* 0x0000001d16167220 */ /* 0x000fc40000400000 */
[----:B------:R-:W-:Y:S04]  /*0eb0*/  STS [R16+0x80], R7 ;  /* 0x0000800710007388 */ /* 0x000fe80000000800 */
[----:B------:R-:W-:Y:S04]  /*0ec0*/  STS [R17+0x100], R14 ;  /* 0x0001000e11007388 */ /* 0x000fe80000000800 */
[----:B------:R0:W-:Y:S04]  /*0ed0*/  STS [R19+0x180], R8 ;  /* 0x0001800813007388 */ /* 0x0001e80000000800 */
[----:B------:R1:W-:Y:S04]  /*0ee0*/  STS [R11+0x40], R18 ;  /* 0x000040120b007388 */ /* 0x0003e80000000800 */
[----:B------:R-:W-:Y:S04]  /*0ef0*/  STS [R16+0xc0], R27 ;  /* 0x0000c01b10007388 */ /* 0x000fe80000000800 */
[----:B------:R-:W-:Y:S04]  /*0f00*/  STS [R17+0x140], R22 ;  /* 0x0001401611007388 */ /* 0x000fe80000000800 */
[----:B------:R-:W-:Y:S01]  /*0f10*/  STS [R19+0x1c0], R20 ;  /* 0x0001c01413007388 */ /* 0x000fe20000000800 */
[----:B------:R-:W-:-:S02]  /*0f20*/  SHF.L.U32 R6, R2, 0x1, RZ ;  /* 0x0000000102067819 */ /* 0x000fc400000006ff */
[----:B------:R-:W-:Y:S02]  /*0f30*/  SHF.L.U32 R10, R2, 0x2, RZ ;  /* 0x00000002020a7819 */ /* 0x000fe400000006ff */
[----:B------:R-:W-:Y:S02]  /*0f40*/  LOP3.LUT R6, R6, 0xf0, RZ, 0xc0, !PT ;  /* 0x000000f006067812 */ /* 0x000fe400078ec0ff */
[----:B------:R-:W-:Y:S02]  /*0f50*/  LOP3.LUT R10, R10, 0x1fc, RZ, 0xc0, !PT ;  /* 0x000001fc0a0a7812 */ /* 0x000fe400078ec0ff */
[----:B------:R-:W-:-:S04]  /*0f60*/  IADD3 R5, R6, UR4, RZ ;  /* 0x0000000406057c10 */ /* 0x000fc8000fffe0ff */
[----:B------:R-:W-:Y:S01]  /*0f70*/  LEA R5, R10, R5, 0x2 ;  /* 0x000000050a057211 */ /* 0x000fe200078e10ff */
[----:B------:R-:W-:Y:S01]  /*0f80*/  BAR.SYNC.DEFER_BLOCKING 0x0 ;  /* 0x0000000000007b1d */ /* 0x000fe20000010000 */
[----:B------:R-:W-:Y:S02]  /*0f90*/  SHF.L.U32 R9, R3, 0x5, RZ ;  /* 0x0000000503097819 */ /* 0x000fe400000006ff */
[----:B------:R-:W-:Y:S02]  /*0fa0*/  SHF.L.U32 R12, R2, 0x2, RZ ;  /* 0x00000002020c7819 */ /* 0x000fe400000006ff */
[----:B------:R-:W-:Y:S02]  /*0fb0*/  SHF.R.S32.HI R13, RZ, 0x1a, R3 ;  /* 0x0000001aff0d7819 */ /* 0x000fe40000011403 */
[----:B------:R-:W-:Y:S02]  /*0fc0*/  LOP3.LUT R3, R9, 0x1c, R12, 0xf8, !PT ;  /* 0x0000001c09037812 */ /* 0x000fe400078ef80c */
[----:B------:R-:W-:Y:S01]  /*0fd0*/  SGXT R12, R13, 0x1 ;  /* 0x000000010d0c781a */ /* 0x000fe20000000200 */
[----:B0-----:R-:W0:Y:S01]  /*0fe0*/  LDC.64 R8, c[0x0][0x238] ;  /* 0x00008e00ff087b82 */ /* 0x001e220000000a00 */
[----:B------:R-:W2:Y:S02]  /*0ff0*/  LDS.128 R4, [R5] ;  /* 0x0000000005047984 */ /* 0x000ea40000000c00 */
[----:B------:R-:W-:-:S02]  /*1000*/  LEA.HI R12, R12, R3, RZ, 0xc ;  /* 0x000000030c0c7211 */ /* 0x000fc400078f60ff */
[----:B------:R-:W-:Y:S02]  /*1010*/  SHF.R.U32.HI R15, RZ, 0x3, R2 ;  /* 0x00000003ff0f7819 */ /* 0x000fe40000011602 */
[C---:B------:R-:W-:Y:S02]  /*1020*/  SHF.L.U32 R2, R12.reuse, 0x6, RZ ;  /* 0x000000060c027819 */ /* 0x040fe400000006ff */
[----:B------:R-:W-:Y:S02]  /*1030*/  SGXT.U32 R15, R15, 0x4 ;  /* 0x000000040f0f781a */ /* 0x000fe40000000000 */
[----:B------:R-:W-:Y:S02]  /*1040*/  LOP3.LUT R12, R12, 0xfffff000, RZ, 0xc0, !PT ;  /* 0xfffff0000c0c7812 */ /* 0x000fe400078ec0ff */
[----:B-1----:R-:W-:Y:S02]  /*1050*/  LOP3.LUT R11, R2, 0xfffc0000, RZ, 0xc0, !PT ;  /* 0xfffc0000020b7812 */ /* 0x002fe400078ec0ff */
[----:B------:R-:W-:-:S02]  /*1060*/  LOP3.LUT R2, R0, R15, RZ, 0xfc, !PT ;  /* 0x0000000f00027212 */ /* 0x000fc400078efcff */
[----:B------:R-:W-:Y:S02]  /*1070*/  LOP3.LUT R0, R0, 0x10, R15, 0xfe, !PT ;  /* 0x0000001000007812 */ /* 0x000fe400078efe0f */
[----:B------:R-:W-:Y:S02]  /*1080*/  IADD3 R11, R11, R3, -R12 ;  /* 0x000000030b0b7210 */ /* 0x000fe40007ffe80c */
[----:B------:R-:W-:Y:S02]  /*1090*/  LOP3.LUT R13, R10, 0x200, RZ, 0xfc, !PT ;  /* 0x000002000a0d7812 */ /* 0x000fe400078efcff */
[----:B------:R-:W-:Y:S02]  /*10a0*/  ISETP.GE.AND P0, PT, R2, 0x40, PT ;  /* 0x000000400200780c */ /* 0x000fe40003f06270 */
[----:B------:R-:W-:Y:S02]  /*10b0*/  ISETP.GE.AND P1, PT, R0, 0x40, PT ;  /* 0x000000400000780c */ /* 0x000fe40003f26270 */
[----:B------:R-:W-:-:S02]  /*10c0*/  LEA R3, R2, R11, 0xc ;  /* 0x0000000b02037211 */ /* 0x000fc400078e60ff */
[----:B------:R-:W-:-:S03]  /*10d0*/  SHF.R.U32.HI R13, RZ, 0x1, R13 ;  /* 0x00000001ff0d7819 */ /* 0x000fc6000001160d */
[----:B0-----:R-:W-:Y:S01]  /*10e0*/  IMAD.WIDE R2, R3, 0x4, R8 ;  /* 0x0000000403027825 */ /* 0x001fe200078e0208 */
[----:B------:R-:W-:-:S04]  /*10f0*/  LOP3.LUT R13, R13, 0x1f0, RZ, 0xc0, !PT ;  /* 0x000001f00d0d7812 */ /* 0x000fc800078ec0ff */
[----:B------:R-:W-:Y:S01]  /*1100*/  IADD3 R13, R13, UR4, RZ ;  /* 0x000000040d0d7c10 */ /* 0x000fe2000fffe0ff */
[----:B--2---:R0:W-:Y:S03]  /*1110*/  @!P0 STG.E.128 desc[UR6][R2.64], R4 ;  /* 0x0000000402008986 */ /* 0x0041e6000c101d06 */
[----:B------:R-:W-:Y:S01]  /*1120*/  LEA R13, R10, R13, 0x2 ;  /* 0x0000000d0a0d7211 */ /* 0x000fe200078e10ff */
[----:B0-----:R-:W-:Y:S06]  /*1130*/  @P1 EXIT ;  /* 0x000000000000194d */ /* 0x001fec0003800000 */
[----:B------:R-:W0:Y:S01]  /*1140*/  LDS.128 R12, [R13+0x800] ;  /* 0x000800000d0c7984 */ /* 0x000e220000000c00 */
[----:B------:R-:W-:-:S05]  /*1150*/  LEA R11, R0, R11, 0xc ;  /* 0x0000000b000b7211 */ /* 0x000fca00078e60ff */
[----:B------:R-:W-:-:S05]  /*1160*/  IMAD.WIDE R8, R11, 0x4, R8 ;  /* 0x000000040b087825 */ /* 0x000fca00078e0208 */
[----:B0-----:R-:W-:Y:S01]  /*1170*/  STG.E.128 desc[UR6][R8.64], R12 ;  /* 0x0000000c08007986 */ /* 0x001fe2000c101d06 */
[----:B------:R-:W-:Y:S05]  /*1180*/  EXIT ;  /* 0x000000000000794d */ /* 0x000fea0003800000 */
.L_x_0:
[----:B------:R-:W-:-:S00]  /*1190*/  BRA `(.L_x_0) ;  /* 0xfffffffc00fc7947 */ /* 0x000fc0000383ffff */
[----:B------:R-:W-:-:S00]  /*11a0*/  NOP ;  /* 0x0000000000007918 */ /* 0x000fc00000000000 */
        /* <DEDUP_REMOVED lines=13> */
.L_x_1:


//--------------------- .nv.global.init           --------------------------
	.section	.nv.global.init,"aw",@progbits
.nv.global.init:
	.type		_$_str,@object
	.size		_$_str,(_$_str_$_2 - _$_str)
_$_str:
        /*0000*/ 	.byte	0x5f, 0x5f, 0x43, 0x55, 0x44, 0x41, 0x5f, 0x46, 0x54, 0x5a, 0x00
	.type		_$_str_$_2,@object
	.size		_$_str_$_2,(.L_1 - _$_str_$_2)
_$_str_$_2:
        /*000b*/ 	.byte	0x5f, 0x5f, 0x43, 0x55, 0x44, 0x41, 0x5f, 0x50, 0x52, 0x45, 0x43, 0x5f, 0x53, 0x51, 0x52, 0x54
        /*001b*/ 	.byte	0x00
.L_1:


//--------------------- .nv.shared.triton_poi_fused__native_batch_norm_legit_no_training_silu_6 --------------------------
	.section	.nv.shared.triton_poi_fused__native_batch_norm_legit_no_training_silu_6,"aw",@nobits
	.sectionflags	@""
	.align	16
	.zero		1024


//--------------------- .nv.constant0.triton_poi_fused__native_batch_norm_legit_no_training_silu_6 --------------------------
	.section	.nv.constant0.triton_poi_fused__native_batch_norm_legit_no_training_silu_6,"a",@progbits
	.sectionflags	@""
	.align	4
.nv.constant0.triton_poi_fused__native_batch_norm_legit_no_training_silu_6:
	.zero		584
